//
// Generated by NVIDIA NVVM Compiler
//
// Compiler Build ID: CL-36424714
// Cuda compilation tools, release 13.0, V13.0.88
// Based on NVVM 20.0.0
//

.version 9.0
.target sm_100
.address_size 64

	// .globl	_Z9sumMatrixPfS_S_ii

.visible .entry _Z9sumMatrixPfS_S_ii(
	.param .u64 .ptr .align 1 _Z9sumMatrixPfS_S_ii_param_0,
	.param .u64 .ptr .align 1 _Z9sumMatrixPfS_S_ii_param_1,
	.param .u64 .ptr .align 1 _Z9sumMatrixPfS_S_ii_param_2,
	.param .u32 _Z9sumMatrixPfS_S_ii_param_3,
	.param .u32 _Z9sumMatrixPfS_S_ii_param_4
)
{
	.reg .pred 	%p<12>;
	.reg .b32 	%r<38>;
	.reg .b32 	%f<88>;
	.reg .b64 	%rd<101>;

	ld.param.u64 	%rd4, [_Z9sumMatrixPfS_S_ii_param_0];
	ld.param.u64 	%rd5, [_Z9sumMatrixPfS_S_ii_param_1];
	ld.param.u64 	%rd6, [_Z9sumMatrixPfS_S_ii_param_2];
	ld.param.u32 	%r23, [_Z9sumMatrixPfS_S_ii_param_3];
	ld.param.u32 	%r24, [_Z9sumMatrixPfS_S_ii_param_4];
	cvta.to.global.u64 	%rd1, %rd6;
	cvta.to.global.u64 	%rd2, %rd5;
	cvta.to.global.u64 	%rd3, %rd4;
	mov.u32 	%r25, %tid.x;
	mov.u32 	%r26, %ctaid.x;
	mov.u32 	%r27, %ntid.x;
	mad.lo.s32 	%r1, %r26, %r27, %r25;
	setp.ge.u32 	%p1, %r1, %r23;
	setp.lt.s32 	%p2, %r24, 1;
	or.pred  	%p3, %p1, %p2;
	@%p3 bra 	$L__BB0_13;
	and.b32  	%r2, %r24, 15;
	setp.lt.u32 	%p4, %r24, 16;
	mov.b32 	%r34, 0;
	@%p4 bra 	$L__BB0_4;
	and.b32  	%r34, %r24, 2147483632;
	neg.s32 	%r32, %r34;
	shl.b32 	%r5, %r23, 4;
	mul.wide.s32 	%rd11, %r23, 4;
	mov.u32 	%r31, %r1;
$L__BB0_3:
	.pragma "nounroll";
	mul.wide.s32 	%rd7, %r31, 4;
	add.s64 	%rd8, %rd3, %rd7;
	ld.global.f32 	%f1, [%rd8];
	add.s64 	%rd9, %rd2, %rd7;
	ld.global.f32 	%f2, [%rd9];
	add.f32 	%f3, %f1, %f2;
	add.s64 	%rd10, %rd1, %rd7;
	st.global.f32 	[%rd10], %f3;
	add.s64 	%rd12, %rd8, %rd11;
	ld.global.f32 	%f4, [%rd12];
	add.s64 	%rd13, %rd9, %rd11;
	ld.global.f32 	%f5, [%rd13];
	add.f32 	%f6, %f4, %f5;
	add.s64 	%rd14, %rd10, %rd11;
	st.global.f32 	[%rd14], %f6;
	add.s64 	%rd15, %rd12, %rd11;
	ld.global.f32 	%f7, [%rd15];
	add.s64 	%rd16, %rd13, %rd11;
	ld.global.f32 	%f8, [%rd16];
	add.f32 	%f9, %f7, %f8;
	add.s64 	%rd17, %rd14, %rd11;
	st.global.f32 	[%rd17], %f9;
	add.s64 	%rd18, %rd15, %rd11;
	ld.global.f32 	%f10, [%rd18];
	add.s64 	%rd19, %rd16, %rd11;
	ld.global.f32 	%f11, [%rd19];
	add.f32 	%f12, %f10, %f11;
	add.s64 	%rd20, %rd17, %rd11;
	st.global.f32 	[%rd20], %f12;
	add.s64 	%rd21, %rd18, %rd11;
	ld.global.f32 	%f13, [%rd21];
	add.s64 	%rd22, %rd19, %rd11;
	ld.global.f32 	%f14, [%rd22];
	add.f32 	%f15, %f13, %f14;
	add.s64 	%rd23, %rd20, %rd11;
	st.global.f32 	[%rd23], %f15;
	add.s64 	%rd24, %rd21, %rd11;
	ld.global.f32 	%f16, [%rd24];
	add.s64 	%rd25, %rd22, %rd11;
	ld.global.f32 	%f17, [%rd25];
	add.f32 	%f18, %f16, %f17;
	add.s64 	%rd26, %rd23, %rd11;
	st.global.f32 	[%rd26], %f18;
	add.s64 	%rd27, %rd24, %rd11;
	ld.global.f32 	%f19, [%rd27];
	add.s64 	%rd28, %rd25, %rd11;
	ld.global.f32 	%f20, [%rd28];
	add.f32 	%f21, %f19, %f20;
	add.s64 	%rd29, %rd26, %rd11;
	st.global.f32 	[%rd29], %f21;
	add.s64 	%rd30, %rd27, %rd11;
	ld.global.f32 	%f22, [%rd30];
	add.s64 	%rd31, %rd28, %rd11;
	ld.global.f32 	%f23, [%rd31];
	add.f32 	%f24, %f22, %f23;
	add.s64 	%rd32, %rd29, %rd11;
	st.global.f32 	[%rd32], %f24;
	add.s64 	%rd33, %rd30, %rd11;
	ld.global.f32 	%f25, [%rd33];
	add.s64 	%rd34, %rd31, %rd11;
	ld.global.f32 	%f26, [%rd34];
	add.f32 	%f27, %f25, %f26;
	add.s64 	%rd35, %rd32, %rd11;
	st.global.f32 	[%rd35], %f27;
	add.s64 	%rd36, %rd33, %rd11;
	ld.global.f32 	%f28, [%rd36];
	add.s64 	%rd37, %rd34, %rd11;
	ld.global.f32 	%f29, [%rd37];
	add.f32 	%f30, %f28, %f29;
	add.s64 	%rd38, %rd35, %rd11;
	st.global.f32 	[%rd38], %f30;
	add.s64 	%rd39, %rd36, %rd11;
	ld.global.f32 	%f31, [%rd39];
	add.s64 	%rd40, %rd37, %rd11;
	ld.global.f32 	%f32, [%rd40];
	add.f32 	%f33, %f31, %f32;
	add.s64 	%rd41, %rd38, %rd11;
	st.global.f32 	[%rd41], %f33;
	add.s64 	%rd42, %rd39, %rd11;
	ld.global.f32 	%f34, [%rd42];
	add.s64 	%rd43, %rd40, %rd11;
	ld.global.f32 	%f35, [%rd43];
	add.f32 	%f36, %f34, %f35;
	add.s64 	%rd44, %rd41, %rd11;
	st.global.f32 	[%rd44], %f36;
	add.s64 	%rd45, %rd42, %rd11;
	ld.global.f32 	%f37, [%rd45];
	add.s64 	%rd46, %rd43, %rd11;
	ld.global.f32 	%f38, [%rd46];
	add.f32 	%f39, %f37, %f38;
	add.s64 	%rd47, %rd44, %rd11;
	st.global.f32 	[%rd47], %f39;
	add.s64 	%rd48, %rd45, %rd11;
	ld.global.f32 	%f40, [%rd48];
	add.s64 	%rd49, %rd46, %rd11;
	ld.global.f32 	%f41, [%rd49];
	add.f32 	%f42, %f40, %f41;
	add.s64 	%rd50, %rd47, %rd11;
	st.global.f32 	[%rd50], %f42;
	add.s64 	%rd51, %rd48, %rd11;
	ld.global.f32 	%f43, [%rd51];
	add.s64 	%rd52, %rd49, %rd11;
	ld.global.f32 	%f44, [%rd52];
	add.f32 	%f45, %f43, %f44;
	add.s64 	%rd53, %rd50, %rd11;
	st.global.f32 	[%rd53], %f45;
	add.s64 	%rd54, %rd51, %rd11;
	ld.global.f32 	%f46, [%rd54];
	add.s64 	%rd55, %rd52, %rd11;
	ld.global.f32 	%f47, [%rd55];
	add.f32 	%f48, %f46, %f47;
	add.s64 	%rd56, %rd53, %rd11;
	st.global.f32 	[%rd56], %f48;
	add.s32 	%r32, %r32, 16;
	add.s32 	%r31, %r31, %r5;
	setp.ne.s32 	%p5, %r32, 0;
	@%p5 bra 	$L__BB0_3;
$L__BB0_4:
	setp.eq.s32 	%p6, %r2, 0;
	@%p6 bra 	$L__BB0_13;
	and.b32  	%r11, %r24, 7;
	setp.lt.u32 	%p7, %r2, 8;
	@%p7 bra 	$L__BB0_7;
	mad.lo.s32 	%r29, %r34, %r23, %r1;
	mul.wide.s32 	%rd57, %r29, 4;
	add.s64 	%rd58, %rd3, %rd57;
	ld.global.f32 	%f49, [%rd58];
	add.s64 	%rd59, %rd2, %rd57;
	ld.global.f32 	%f50, [%rd59];
	add.f32 	%f51, %f49, %f50;
	add.s64 	%rd60, %rd1, %rd57;
	st.global.f32 	[%rd60], %f51;
	mul.wide.s32 	%rd61, %r23, 4;
	add.s64 	%rd62, %rd58, %rd61;
	ld.global.f32 	%f52, [%rd62];
	add.s64 	%rd63, %rd59, %rd61;
	ld.global.f32 	%f53, [%rd63];
	add.f32 	%f54, %f52, %f53;
	add.s64 	%rd64, %rd60, %rd61;
	st.global.f32 	[%rd64], %f54;
	add.s64 	%rd65, %rd62, %rd61;
	ld.global.f32 	%f55, [%rd65];
	add.s64 	%rd66, %rd63, %rd61;
	ld.global.f32 	%f56, [%rd66];
	add.f32 	%f57, %f55, %f56;
	add.s64 	%rd67, %rd64, %rd61;
	st.global.f32 	[%rd67], %f57;
	add.s64 	%rd68, %rd65, %rd61;
	ld.global.f32 	%f58, [%rd68];
	add.s64 	%rd69, %rd66, %rd61;
	ld.global.f32 	%f59, [%rd69];
	add.f32 	%f60, %f58, %f59;
	add.s64 	%rd70, %rd67, %rd61;
	st.global.f32 	[%rd70], %f60;
	add.s64 	%rd71, %rd68, %rd61;
	ld.global.f32 	%f61, [%rd71];
	add.s64 	%rd72, %rd69, %rd61;
	ld.global.f32 	%f62, [%rd72];
	add.f32 	%f63, %f61, %f62;
	add.s64 	%rd73, %rd70, %rd61;
	st.global.f32 	[%rd73], %f63;
	add.s64 	%rd74, %rd71, %rd61;
	ld.global.f32 	%f64, [%rd74];
	add.s64 	%rd75, %rd72, %rd61;
	ld.global.f32 	%f65, [%rd75];
	add.f32 	%f66, %f64, %f65;
	add.s64 	%rd76, %rd73, %rd61;
	st.global.f32 	[%rd76], %f66;
	add.s64 	%rd77, %rd74, %rd61;
	ld.global.f32 	%f67, [%rd77];
	add.s64 	%rd78, %rd75, %rd61;
	ld.global.f32 	%f68, [%rd78];
	add.f32 	%f69, %f67, %f68;
	add.s64 	%rd79, %rd76, %rd61;
	st.global.f32 	[%rd79], %f69;
	add.s64 	%rd80, %rd77, %rd61;
	ld.global.f32 	%f70, [%rd80];
	add.s64 	%rd81, %rd78, %rd61;
	ld.global.f32 	%f71, [%rd81];
	add.f32 	%f72, %f70, %f71;
	add.s64 	%rd82, %rd79, %rd61;
	st.global.f32 	[%rd82], %f72;
	add.s32 	%r34, %r34, 8;
$L__BB0_7:
	setp.eq.s32 	%p8, %r11, 0;
	@%p8 bra 	$L__BB0_13;
	and.b32  	%r14, %r24, 3;
	setp.lt.u32 	%p9, %r11, 4;
	@%p9 bra 	$L__BB0_10;
	mad.lo.s32 	%r30, %r34, %r23, %r1;
	mul.wide.s32 	%rd83, %r30, 4;
	add.s64 	%rd84, %rd3, %rd83;
	ld.global.f32 	%f73, [%rd84];
	add.s64 	%rd85, %rd2, %rd83;
	ld.global.f32 	%f74, [%rd85];
	add.f32 	%f75, %f73, %f74;
	add.s64 	%rd86, %rd1, %rd83;
	st.global.f32 	[%rd86], %f75;
	mul.wide.s32 	%rd87, %r23, 4;
	add.s64 	%rd88, %rd84, %rd87;
	ld.global.f32 	%f76, [%rd88];
	add.s64 	%rd89, %rd85, %rd87;
	ld.global.f32 	%f77, [%rd89];
	add.f32 	%f78, %f76, %f77;
	add.s64 	%rd90, %rd86, %rd87;
	st.global.f32 	[%rd90], %f78;
	add.s64 	%rd91, %rd88, %rd87;
	ld.global.f32 	%f79, [%rd91];
	add.s64 	%rd92, %rd89, %rd87;
	ld.global.f32 	%f80, [%rd92];
	add.f32 	%f81, %f79, %f80;
	add.s64 	%rd93, %rd90, %rd87;
	st.global.f32 	[%rd93], %f81;
	add.s64 	%rd94, %rd91, %rd87;
	ld.global.f32 	%f82, [%rd94];
	add.s64 	%rd95, %rd92, %rd87;
	ld.global.f32 	%f83, [%rd95];
	add.f32 	%f84, %f82, %f83;
	add.s64 	%rd96, %rd93, %rd87;
	st.global.f32 	[%rd96], %f84;
	add.s32 	%r34, %r34, 4;
$L__BB0_10:
	setp.eq.s32 	%p10, %r14, 0;
	@%p10 bra 	$L__BB0_13;
	mad.lo.s32 	%r37, %r34, %r23, %r1;
	neg.s32 	%r36, %r14;
$L__BB0_12:
	.pragma "nounroll";
	mul.wide.s32 	%rd97, %r37, 4;
	add.s64 	%rd98, %rd3, %rd97;
	ld.global.f32 	%f85, [%rd98];
	add.s64 	%rd99, %rd2, %rd97;
	ld.global.f32 	%f86, [%rd99];
	add.f32 	%f87, %f85, %f86;
	add.s64 	%rd100, %rd1, %rd97;
	st.global.f32 	[%rd100], %f87;
	add.s32 	%r37, %r37, %r23;
	add.s32 	%r36, %r36, 1;
	setp.ne.s32 	%p11, %r36, 0;
	@%p11 bra 	$L__BB0_12;
$L__BB0_13:
	ret;

}


// ===== COMPILED SASS (sm_100) =====

	.target	sm_100

	.elftype	@"ET_EXEC"


//--------------------- .note.nv.tkinfo           --------------------------
	.section	.note.nv.tkinfo,"",@"SHT_NOTE"
	.sectionflags	@"SHF_NOTE_NV_TKINFO"
	.tkinfo
        /*0018*/ 	.word	0x00000002
        /*0030*/ 	.string	""
        /*0030*/ 	.string	"ptxas"
        /*0030*/ 	.string	"Cuda compilation tools, release 13.0, V13.0.88"
        /*0030*/ 	.string	"Build cuda_13.0.r13.0/compiler.36424714_0"
        /*0030*/ 	.string	"-arch sm_100 -m 64 "



//--------------------- .note.nv.cuinfo           --------------------------
	.section	.note.nv.cuinfo,"",@"SHT_NOTE"
	.sectionflags	@"SHF_NOTE_NV_CUINFO"
        /*0018*/ 	.short	0x0002
        /*001a*/ 	.short	0x0064
        /*001c*/ 	.short	0x0082
	.zero		2


//--------------------- .nv.info                  --------------------------
	.section	.nv.info,"",@"SHT_CUDA_INFO"
	.align	4


	//----- nvinfo : EIATTR_REGCOUNT
	.align		4
        /*0000*/ 	.byte	0x04, 0x2f
        /*0002*/ 	.short	(.L_1 - .L_0)
	.align		4
.L_0:
        /*0004*/ 	.word	index@(_Z9sumMatrixPfS_S_ii)
        /*0008*/ 	.word	0x0000001e


	//----- nvinfo : EIATTR_FRAME_SIZE
	.align		4
.L_1:
        /*000c*/ 	.byte	0x04, 0x11
        /*000e*/ 	.short	(.L_3 - .L_2)
	.align		4
.L_2:
        /*0010*/ 	.word	index@(_Z9sumMatrixPfS_S_ii)
        /*0014*/ 	.word	0x00000000


	//----- nvinfo : EIATTR_MIN_STACK_SIZE
	.align		4
.L_3:
        /*0018*/ 	.byte	0x04, 0x12
        /*001a*/ 	.short	(.L_5 - .L_4)
	.align		4
.L_4:
        /*001c*/ 	.word	index@(_Z9sumMatrixPfS_S_ii)
        /*0020*/ 	.word	0x00000000
.L_5:


//--------------------- .nv.compat                --------------------------
	.section	.nv.compat,"",@"SHT_CUDA_COMPAT_INFO"
	.align	4
        /*0000*/ 	.byte	0x02, 0x09, 0x00, 0x00, 0x02, 0x02, 0x01, 0x00, 0x02, 0x05, 0x05, 0x00, 0x03, 0x07, 0x01, 0x01
        /*0010*/ 	.byte	0x02, 0x03, 0x00, 0x00, 0x02, 0x06, 0x01, 0x00, 0x04, 0x0b, 0x08, 0x00, 0x09, 0x00, 0x00, 0x00
        /*0020*/ 	.byte	0x00, 0x00, 0x00, 0x00


//--------------------- .nv.info._Z9sumMatrixPfS_S_ii --------------------------
	.section	.nv.info._Z9sumMatrixPfS_S_ii,"",@"SHT_CUDA_INFO"
	.sectionflags	@""
	.align	4


	//----- nvinfo : EIATTR_CUDA_API_VERSION
	.align		4
        /*0000*/ 	.byte	0x04, 0x37
        /*0002*/ 	.short	(.L_7 - .L_6)
.L_6:
        /*0004*/ 	.word	0x00000082


	//----- nvinfo : EIATTR_KPARAM_INFO
	.align		4
.L_7:
        /*0008*/ 	.byte	0x04, 0x17
        /*000a*/ 	.short	(.L_9 - .L_8)
.L_8:
        /*000c*/ 	.word	0x00000000
        /*0010*/ 	.short	0x0004
        /*0012*/ 	.short	0x001c
        /*0014*/ 	.byte	0x00, 0xf0, 0x11, 0x00


	//----- nvinfo : EIATTR_KPARAM_INFO
	.align		4
.L_9:
        /*0018*/ 	.byte	0x04, 0x17
        /*001a*/ 	.short	(.L_11 - .L_10)
.L_10:
        /*001c*/ 	.word	0x00000000
        /*0020*/ 	.short	0x0003
        /*0022*/ 	.short	0x0018
        /*0024*/ 	.byte	0x00, 0xf0, 0x11, 0x00


	//----- nvinfo : EIATTR_KPARAM_INFO
	.align		4
.L_11:
        /*0028*/ 	.byte	0x04, 0x17
        /*002a*/ 	.short	(.L_13 - .L_12)
.L_12:
        /*002c*/ 	.word	0x00000000
        /*0030*/ 	.short	0x0002
        /*0032*/ 	.short	0x0010
        /*0034*/ 	.byte	0x00, 0xf5, 0x21, 0x00


	//----- nvinfo : EIATTR_KPARAM_INFO
	.align		4
.L_13:
        /*0038*/ 	.byte	0x04, 0x17
        /*003a*/ 	.short	(.L_15 - .L_14)
.L_14:
        /*003c*/ 	.word	0x00000000
        /*0040*/ 	.short	0x0001
        /*0042*/ 	.short	0x0008
        /*0044*/ 	.byte	0x00, 0xf5, 0x21, 0x00


	//----- nvinfo : EIATTR_KPARAM_INFO
	.align		4
.L_15:
        /*0048*/ 	.byte	0x04, 0x17
        /*004a*/ 	.short	(.L_17 - .L_16)
.L_16:
        /*004c*/ 	.word	0x00000000
        /*0050*/ 	.short	0x0000
        /*0052*/ 	.short	0x0000
        /*0054*/ 	.byte	0x00, 0xf5, 0x21, 0x00


	//----- nvinfo : EIATTR_SPARSE_MMA_MASK
	.align		4
.L_17:
        /*0058*/ 	.byte	0x03, 0x50
        /*005a*/ 	.short	0x0000


	//----- nvinfo : EIATTR_MAXREG_COUNT
	.align		4
        /*005c*/ 	.byte	0x03, 0x1b
        /*005e*/ 	.short	0x00ff


	//----- nvinfo : EIATTR_MERCURY_ISA_VERSION
	.align		4
        /*0060*/ 	.byte	0x03, 0x5f
        /*0062*/ 	.short	0x0101


	//----- nvinfo : EIATTR_VRC_CTA_INIT_COUNT
	.align		4
        /*0064*/ 	.byte	0x02, 0x4a
	.zero		1
	.zero		1


	//----- nvinfo : EIATTR_EXIT_INSTR_OFFSETS
	.align		4
        /*0068*/ 	.byte	0x04, 0x1c
        /*006a*/ 	.short	(.L_19 - .L_18)


	//   ....[0]....
.L_18:
        /*006c*/ 	.word	0x00000080


	//   ....[1]....
        /*0070*/ 	.word	0x00000890


	//   ....[2]....
        /*0074*/ 	.word	0x00000cb0


	//   ....[3]....
        /*0078*/ 	.word	0x00000f10


	//   ....[4]....
        /*007c*/ 	.word	0x00001020


	//----- nvinfo : EIATTR_CBANK_PARAM_SIZE
	.align		4
.L_19:
        /*0080*/ 	.byte	0x03, 0x19
        /*0082*/ 	.short	0x0020


	//----- nvinfo : EIATTR_PARAM_CBANK
	.align		4
        /*0084*/ 	.byte	0x04, 0x0a
        /*0086*/ 	.short	(.L_21 - .L_20)
	.align		4
.L_20:
        /*0088*/ 	.word	index@(.nv.constant0._Z9sumMatrixPfS_S_ii)
        /*008c*/ 	.short	0x0380
        /*008e*/ 	.short	0x0020


	//----- nvinfo : EIATTR_SW_WAR
	.align		4
.L_21:
        /*0090*/ 	.byte	0x04, 0x36
        /*0092*/ 	.short	(.L_23 - .L_22)
.L_22:
        /*0094*/ 	.word	0x00000008
.L_23:


//--------------------- .nv.callgraph             --------------------------
	.section	.nv.callgraph,"",@"SHT_CUDA_CALLGRAPH"
	.align	4
	.sectionentsize	8
	.align		4
        /*0000*/ 	.word	0x00000000
	.align		4
        /*0004*/ 	.word	0xffffffff
	.align		4
        /*0008*/ 	.word	0x00000000
	.align		4
        /*000c*/ 	.word	0xfffffffe
	.align		4
        /*0010*/ 	.word	0x00000000
	.align		4
        /*0014*/ 	.word	0xfffffffd
	.align		4
        /*0018*/ 	.word	0x00000000
	.align		4
        /*001c*/ 	.word	0xfffffffc


//--------------------- .text._Z9sumMatrixPfS_S_ii --------------------------
	.section	.text._Z9sumMatrixPfS_S_ii,"ax",@progbits
	.align	128
        .global         _Z9sumMatrixPfS_S_ii
        .type           _Z9sumMatrixPfS_S_ii,@function
        .size           _Z9sumMatrixPfS_S_ii,(.L_x_6 - _Z9sumMatrixPfS_S_ii)
        .other          _Z9sumMatrixPfS_S_ii,@"STO_CUDA_ENTRY STV_DEFAULT"
_Z9sumMatrixPfS_S_ii:
.text._Z9sumMatrixPfS_S_ii:
[----:B------:R-:W-:Y:S01]  /*0000*/  LDC R1, c[0x0][0x37c] ;  /* 0x0000df00ff017b82 */ /* 0x000fe20000000800 */
[----:B------:R-:W0:Y:S07]  /*0010*/  S2R R5, SR_TID.X ;  /* 0x0000000000057919 */ /* 0x000e2e0000002100 */
[----:B------:R-:W0:Y:S08]  /*0020*/  S2UR UR4, SR_CTAID.X ;  /* 0x00000000000479c3 */ /* 0x000e300000002500 */
[----:B------:R-:W0:Y:S08]  /*0030*/  LDC R0, c[0x0][0x360] ;  /* 0x0000d800ff007b82 */ /* 0x000e300000000800 */
[----:B------:R-:W1:Y:S01]  /*0040*/  LDC.64 R2, c[0x0][0x398] ;  /* 0x0000e600ff027b82 */ /* 0x000e620000000a00 */
[----:B0-----:R-:W-:Y:S01]  /*0050*/  IMAD R5, R0, UR4, R5 ;  /* 0x0000000400057c24 */ /* 0x001fe2000f8e0205 */
[----:B-1----:R-:W-:-:S04]  /*0060*/  ISETP.GE.AND P0, PT, R3, 0x1, PT ;  /* 0x000000010300780c */ /* 0x002fc80003f06270 */
[----:B------:R-:W-:-:S13]  /*0070*/  ISETP.GE.U32.OR P0, PT, R5, R2, !P0 ;  /* 0x000000020500720c */ /* 0x000fda0004706470 */
[----:B------:R-:W-:Y:S05]  /*0080*/  @P0 EXIT ;  /* 0x000000000000094d */ /* 0x000fea0003800000 */
[C---:B------:R-:W-:Y:S01]  /*0090*/  ISETP.GE.U32.AND P1, PT, R3.reuse, 0x10, PT ;  /* 0x000000100300780c */ /* 0x040fe20003f26070 */
[----:B------:R-:W0:Y:S01]  /*00a0*/  LDCU.64 UR4, c[0x0][0x358] ;  /* 0x00006b00ff0477ac */ /* 0x000e220008000a00 */
[----:B------:R-:W-:Y:S01]  /*00b0*/  LOP3.LUT R6, R3, 0xf, RZ, 0xc0, !PT ;  /* 0x0000000f03067812 */ /* 0x000fe200078ec0ff */
[----:B------:R-:W-:-:S03]  /*00c0*/  HFMA2 R0, -RZ, RZ, 0, 0 ;  /* 0x00000000ff007431 */ /* 0x000fc600000001ff */
[----:B------:R-:W-:-:S07]  /*00d0*/  ISETP.NE.AND P0, PT, R6, RZ, PT ;  /* 0x000000ff0600720c */ /* 0x000fce0003f05270 */
[----:B------:R-:W-:Y:S06]  /*00e0*/  @!P1 BRA `(.L_x_0) ;  /* 0x0000000400e89947 */ /* 0x000fec0003800000 */
[----:B------:R-:W-:Y:S02]  /*00f0*/  LOP3.LUT R0, R3, 0x7ffffff0, RZ, 0xc0, !PT ;  /* 0x7ffffff003007812 */ /* 0x000fe400078ec0ff */
[----:B------:R-:W-:Y:S02]  /*0100*/  MOV R7, R5 ;  /* 0x0000000500077202 */ /* 0x000fe40000000f00 */
[----:B------:R-:W-:-:S07]  /*0110*/  IADD3 R4, PT, PT, -R0, RZ, RZ ;  /* 0x000000ff00047210 */ /* 0x000fce0007ffe1ff */
.L_x_1:
[----:B---3--:R-:W1:Y:S08]  /*0120*/  LDC.64 R16, c[0x0][0x380] ;  /* 0x0000e000ff107b82 */ /* 0x008e700000000a00 */
[----:B------:R-:W2:Y:S08]  /*0130*/  LDC.64 R18, c[0x0][0x388] ;  /* 0x0000e200ff127b82 */ /* 0x000eb00000000a00 */
[----:B------:R-:W3:Y:S01]  /*0140*/  LDC.64 R8, c[0x0][0x390] ;  /* 0x0000e400ff087b82 */ /* 0x000ee20000000a00 */
[----:B-1----:R-:W-:-:S05]  /*0150*/  IMAD.WIDE R16, R7, 0x4, R16 ;  /* 0x0000000407107825 */ /* 0x002fca00078e0210 */
[----:B0-----:R-:W4:Y:S01]  /*0160*/  LDG.E R10, desc[UR4][R16.64] ;  /* 0x00000004100a7981 */ /* 0x001f22000c1e1900 */
[----:B--2---:R-:W-:-:S05]  /*0170*/  IMAD.WIDE R18, R7, 0x4, R18 ;  /* 0x0000000407127825 */ /* 0x004fca00078e0212 */
[----:B------:R-:W4:Y:S01]  /*0180*/  LDG.E R11, desc[UR4][R18.64] ;  /* 0x00000004120b7981 */ /* 0x000f22000c1e1900 */
[----:B------:R-:W-:-:S04]  /*0190*/  IMAD.WIDE R12, R2, 0x4, R16 ;  /* 0x00000004020c7825 */ /* 0x000fc800078e0210 */
[----:B---3--:R-:W-:-:S04]  /*01a0*/  IMAD.WIDE R8, R7, 0x4, R8 ;  /* 0x0000000407087825 */ /* 0x008fc800078e0208 */
[----:B----4-:R-:W-:Y:S01]  /*01b0*/  FADD R23, R10, R11 ;  /* 0x0000000b0a177221 */ /* 0x010fe20000000000 */
[----:B------:R-:W-:-:S04]  /*01c0*/  IMAD.WIDE R10, R2, 0x4, R18 ;  /* 0x00000004020a7825 */ /* 0x000fc800078e0212 */
[----:B------:R0:W-:Y:S04]  /*01d0*/  STG.E desc[UR4][R8.64], R23 ;  /* 0x0000001708007986 */ /* 0x0001e8000c101904 */
[----:B------:R-:W2:Y:S04]  /*01e0*/  LDG.E R20, desc[UR4][R12.64] ;  /* 0x000000040c147981 */ /* 0x000ea8000c1e1900 */
[----:B------:R-:W2:Y:S01]  /*01f0*/  LDG.E R21, desc[UR4][R10.64] ;  /* 0x000000040a157981 */ /* 0x000ea2000c1e1900 */
[----:B------:R-:W-:-:S04]  /*0200*/  IMAD.WIDE R14, R2, 0x4, R8 ;  /* 0x00000004020e7825 */ /* 0x000fc800078e0208 */
[----:B------:R-:W-:-:S04]  /*0210*/  IMAD.WIDE R18, R2, 0x4, R12 ;  /* 0x0000000402127825 */ /* 0x000fc800078e020c */
[----:B------:R-:W-:-:S04]  /*0220*/  IMAD.WIDE R16, R2, 0x4, R10 ;  /* 0x0000000402107825 */ /* 0x000fc800078e020a */
[----:B--2---:R-:W-:-:S05]  /*0230*/  FADD R25, R20, R21 ;  /* 0x0000001514197221 */ /* 0x004fca0000000000 */
[----:B------:R1:W-:Y:S04]  /*0240*/  STG.E desc[UR4][R14.64], R25 ;  /* 0x000000190e007986 */ /* 0x0003e8000c101904 */
[----:B------:R-:W2:Y:S04]  /*0250*/  LDG.E R22, desc[UR4][R18.64] ;  /* 0x0000000412167981 */ /* 0x000ea8000c1e1900 */
[----:B------:R-:W2:Y:S01]  /*0260*/  LDG.E R27, desc[UR4][R16.64] ;  /* 0x00000004101b7981 */ /* 0x000ea2000c1e1900 */
[----:B------:R-:W-:-:S04]  /*0270*/  IMAD.WIDE R20, R2, 0x4, R14 ;  /* 0x0000000402147825 */ /* 0x000fc800078e020e */
[----:B------:R-:W-:-:S04]  /*0280*/  IMAD.WIDE R12, R2, 0x4, R18 ;  /* 0x00000004020c7825 */ /* 0x000fc800078e0212 */
[----:B0-----:R-:W-:-:S04]  /*0290*/  IMAD.WIDE R8, R2, 0x4, R16 ;  /* 0x0000000402087825 */ /* 0x001fc800078e0210 */
[----:B--2---:R-:W-:-:S05]  /*02a0*/  FADD R27, R22, R27 ;  /* 0x0000001b161b7221 */ /* 0x004fca0000000000 */
[----:B------:R0:W-:Y:S04]  /*02b0*/  STG.E desc[UR4][R20.64], R27 ;  /* 0x0000001b14007986 */ /* 0x0001e8000c101904 */
[----:B------:R-:W2:Y:S04]  /*02c0*/  LDG.E R22, desc[UR4][R12.64] ;  /* 0x000000040c167981 */ /* 0x000ea8000c1e1900 */
[----:B------:R-:W2:Y:S01]  /*02d0*/  LDG.E R23, desc[UR4][R8.64] ;  /* 0x0000000408177981 */ /* 0x000ea2000c1e1900 */
[----:B------:R-:W-:-:S04]  /*02e0*/  IMAD.WIDE R10, R2, 0x4, R20 ;  /* 0x00000004020a7825 */ /* 0x000fc800078e0214 */
[----:B------:R-:W-:-:S04]  /*02f0*/  IMAD.WIDE R18, R2, 0x4, R12 ;  /* 0x0000000402127825 */ /* 0x000fc800078e020c */
[----:B-1----:R-:W-:-:S04]  /*0300*/  IMAD.WIDE R14, R2, 0x4, R8 ;  /* 0x00000004020e7825 */ /* 0x002fc800078e0208 */
[----:B--2---:R-:W-:-:S05]  /*0310*/  FADD R23, R22, R23 ;  /* 0x0000001716177221 */ /* 0x004fca0000000000 */
        /* <DEDUP_REMOVED lines=8> */
[----:B------:R-:W3:Y:S04]  /*03a0*/  LDG.E R22, desc[UR4][R12.64] ;  /* 0x000000040c167981 */ /* 0x000ee8000c1e1900 */
[----:B0-----:R-:W3:Y:S01]  /*03b0*/  LDG.E R27, desc[UR4][R8.64] ;  /* 0x00000004081b7981 */ /* 0x001ee2000c1e1900 */
[----:B------:R-:W-:-:S04]  /*03c0*/  IMAD.WIDE R20, R2, 0x4, R16 ;  /* 0x0000000402147825 */ /* 0x000fc800078e0210 */
[----:B------:R-:W-:-:S04]  /*03d0*/  IMAD.WIDE R18, R2, 0x4, R12 ;  /* 0x0000000402127825 */ /* 0x000fc800078e020c */
[----:B-1----:R-:W-:-:S04]  /*03e0*/  IMAD.WIDE R10, R2, 0x4, R8 ;  /* 0x00000004020a7825 */ /* 0x002fc800078e0208 */
[----:B---3--:R-:W-:-:S05]  /*03f0*/  FADD R27, R22, R27 ;  /* 0x0000001b161b7221 */ /* 0x008fca0000000000 */
[----:B------:R0:W-:Y:S04]  /*0400*/  STG.E desc[UR4][R20.64], R27 ;  /* 0x0000001b14007986 */ /* 0x0001e8000c101904 */
[----:B------:R-:W3:Y:S04]  /*0410*/  LDG.E R22, desc[UR4][R18.64] ;  /* 0x0000000412167981 */ /* 0x000ee8000c1e1900 */
[----:B------:R-:W3:Y:S01]  /*0420*/  LDG.E R23, desc[UR4][R10.64] ;  /* 0x000000040a177981 */ /* 0x000ee2000c1e1900 */
[----:B------:R-:W-:-:S04]  /*0430*/  IMAD.WIDE R14, R2, 0x4, R20 ;  /* 0x00000004020e7825 */ /* 0x000fc800078e0214 */
[----:B------:R-:W-:-:S04]  /*0440*/  IMAD.WIDE R12, R2, 0x4, R18 ;  /* 0x00000004020c7825 */ /* 0x000fc800078e0212 */
[----:B------:R-:W-:-:S04]  /*0450*/  IMAD.WIDE R8, R2, 0x4, R10 ;  /* 0x0000000402087825 */ /* 0x000fc800078e020a */
[----:B---3--:R-:W-:-:S05]  /*0460*/  FADD R23, R22, R23 ;  /* 0x0000001716177221 */ /* 0x008fca0000000000 */
[----:B------:R1:W-:Y:S04]  /*0470*/  STG.E desc[UR4][R14.64], R23 ;  /* 0x000000170e007986 */ /* 0x0003e8000c101904 */
[----:B------:R-:W3:Y:S04]  /*0480*/  LDG.E R22, desc[UR4][R12.64] ;  /* 0x000000040c167981 */ /* 0x000ee8000c1e1900 */
[----:B--2---:R-:W3:Y:S01]  /*0490*/  LDG.E R25, desc[UR4][R8.64] ;  /* 0x0000000408197981 */ /* 0x004ee2000c1e1900 */
[----:B------:R-:W-:-:S04]  /*04a0*/  IMAD.WIDE R16, R2, 0x4, R14 ;  /* 0x0000000402107825 */ /* 0x000fc800078e020e */
[----:B------:R-:W-:-:S04]  /*04b0*/  IMAD.WIDE R18, R2, 0x4, R12 ;  /* 0x0000000402127825 */ /* 0x000fc800078e020c */
[----:B------:R-:W-:-:S04]  /*04c0*/  IMAD.WIDE R10, R2, 0x4, R8 ;  /* 0x00000004020a7825 */ /* 0x000fc800078e0208 */
[----:B---3--:R-:W-:-:S05]  /*04d0*/  FADD R25, R22, R25 ;  /* 0x0000001916197221 */ /* 0x008fca0000000000 */
[----:B------:R2:W-:Y:S04]  /*04e0*/  STG.E desc[UR4][R16.64], R25 ;  /* 0x0000001910007986 */ /* 0x0005e8000c101904 */
[----:B------:R-:W3:Y:S04]  /*04f0*/  LDG.E R22, desc[UR4][R18.64] ;  /* 0x0000000412167981 */ /* 0x000ee8000c1e1900 */
[----:B0-----:R-:W3:Y:S01]  /*0500*/  LDG.E R27, desc[UR4][R10.64] ;  /* 0x000000040a1b7981 */ /* 0x001ee2000c1e1900 */
[----:B------:R-:W-:-:S04]  /*0510*/  IMAD.WIDE R20, R2, 0x4, R16 ;  /* 0x0000000402147825 */ /* 0x000fc800078e0210 */
[----:B------:R-:W-:-:S04]  /*0520*/  IMAD.WIDE R12, R2, 0x4, R18 ;  /* 0x00000004020c7825 */ /* 0x000fc800078e0212 */
[----:B------:R-:W-:-:S04]  /*0530*/  IMAD.WIDE R8, R2, 0x4, R10 ;  /* 0x0000000402087825 */ /* 0x000fc800078e020a */
[----:B---3--:R-:W-:-:S05]  /*0540*/  FADD R27, R22, R27 ;  /* 0x0000001b161b7221 */ /* 0x008fca0000000000 */
[----:B------:R0:W-:Y:S04]  /*0550*/  STG.E desc[UR4][R20.64], R27 ;  /* 0x0000001b14007986 */ /* 0x0001e8000c101904 */
[----:B------:R-:W3:Y:S04]  /*0560*/  LDG.E R22, desc[UR4][R12.64] ;  /* 0x000000040c167981 */ /* 0x000ee8000c1e1900 */
[----:B-1----:R-:W3:Y:S01]  /*0570*/  LDG.E R23, desc[UR4][R8.64] ;  /* 0x0000000408177981 */ /* 0x002ee2000c1e1900 */
[----:B------:R-:W-:-:S04]  /*0580*/  IMAD.WIDE R14, R2, 0x4, R20 ;  /* 0x00000004020e7825 */ /* 0x000fc800078e0214 */
[----:B--2---:R-:W-:-:S04]  /*0590*/  IMAD.WIDE R16, R2, 0x4, R12 ;  /* 0x0000000402107825 */ /* 0x004fc800078e020c */
[----:B------:R-:W-:-:S04]  /*05a0*/  IMAD.WIDE R10, R2, 0x4, R8 ;  /* 0x00000004020a7825 */ /* 0x000fc800078e0208 */
[----:B---3--:R-:W-:-:S05]  /*05b0*/  FADD R23, R22, R23 ;  /* 0x0000001716177221 */ /* 0x008fca0000000000 */
        /* <DEDUP_REMOVED lines=11> */
[----:B-1----:R-:W-:-:S04]  /*0670*/  IMAD.WIDE R14, R2, 0x4, R12 ;  /* 0x00000004020e7825 */ /* 0x002fc800078e020c */
[----:B------:R-:W-:-:S04]  /*0680*/  IMAD.WIDE R10, R2, 0x4, R8 ;  /* 0x00000004020a7825 */ /* 0x000fc800078e0208 */
        /* <DEDUP_REMOVED lines=23> */
[----:B------:R-:W2:Y:S04]  /*0800*/  LDG.E R12, desc[UR4][R12.64] ;  /* 0x000000040c0c7981 */ /* 0x000ea8000c1e1900 */
[----:B------:R-:W2:Y:S01]  /*0810*/  LDG.E R9, desc[UR4][R8.64] ;  /* 0x0000000408097981 */ /* 0x000ea2000c1e1900 */
[----:B------:R-:W-:-:S04]  /*0820*/  IADD3 R4, PT, PT, R4, 0x10, RZ ;  /* 0x0000001004047810 */ /* 0x000fc80007ffe0ff */
[----:B------:R-:W-:Y:S01]  /*0830*/  ISETP.NE.AND P1, PT, R4, RZ, PT ;  /* 0x000000ff0400720c */ /* 0x000fe20003f25270 */
[C---:B-1----:R-:W-:Y:S01]  /*0840*/  IMAD.WIDE R16, R2.reuse, 0x4, R20 ;  /* 0x0000000402107825 */ /* 0x042fe200078e0214 */
[----:B------:R-:W-:-:S03]  /*0850*/  LEA R7, R2, R7, 0x4 ;  /* 0x0000000702077211 */ /* 0x000fc600078e20ff */
[----:B--2---:R-:W-:-:S05]  /*0860*/  FADD R19, R12, R9 ;  /* 0x000000090c137221 */ /* 0x004fca0000000000 */
[----:B------:R3:W-:Y:S03]  /*0870*/  STG.E desc[UR4][R16.64], R19 ;  /* 0x0000001310007986 */ /* 0x0007e6000c101904 */
[----:B------:R-:W-:Y:S05]  /*0880*/  @P1 BRA `(.L_x_1) ;  /* 0xfffffff800241947 */ /* 0x000fea000383ffff */
.L_x_0:
[----:B0-----:R-:W-:Y:S05]  /*0890*/  @!P0 EXIT ;  /* 0x000000000000894d */ /* 0x001fea0003800000 */
[----:B------:R-:W-:Y:S02]  /*08a0*/  ISETP.GE.U32.AND P0, PT, R6, 0x8, PT ;  /* 0x000000080600780c */ /* 0x000fe40003f06070 */
[----:B------:R-:W-:-:S04]  /*08b0*/  LOP3.LUT R4, R3, 0x7, RZ, 0xc0, !PT ;  /* 0x0000000703047812 */ /* 0x000fc800078ec0ff */
[----:B------:R-:W-:-:S07]  /*08c0*/  ISETP.NE.AND P1, PT, R4, RZ, PT ;  /* 0x000000ff0400720c */ /* 0x000fce0003f25270 */
[----:B------:R-:W-:Y:S06]  /*08d0*/  @!P0 BRA `(.L_x_2) ;  /* 0x0000000000f48947 */ /* 0x000fec0003800000 */
[----:B------:R-:W0:Y:S01]  /*08e0*/  LDC.64 R6, c[0x0][0x380] ;  /* 0x0000e000ff067b82 */ /* 0x000e220000000a00 */
[----:B------:R-:W-:-:S07]  /*08f0*/  IMAD R13, R0, R2, R5 ;  /* 0x00000002000d7224 */ /* 0x000fce00078e0205 */
[----:B------:R-:W1:Y:S08]  /*0900*/  LDC.64 R8, c[0x0][0x388] ;  /* 0x0000e200ff087b82 */ /* 0x000e700000000a00 */
[----:B------:R-:W2:Y:S01]  /*0910*/  LDC.64 R10, c[0x0][0x390] ;  /* 0x0000e400ff0a7b82 */ /* 0x000ea20000000a00 */
[----:B0-----:R-:W-:-:S05]  /*0920*/  IMAD.WIDE R6, R13, 0x4, R6 ;  /* 0x000000040d067825 */ /* 0x001fca00078e0206 */
[----:B------:R-:W3:Y:S01]  /*0930*/  LDG.E R12, desc[UR4][R6.64] ;  /* 0x00000004060c7981 */ /* 0x000ee2000c1e1900 */
[----:B-1----:R-:W-:-:S05]  /*0940*/  IMAD.WIDE R8, R13, 0x4, R8 ;  /* 0x000000040d087825 */ /* 0x002fca00078e0208 */
[----:B------:R-:W3:Y:S01]  /*0950*/  LDG.E R15, desc[UR4][R8.64] ;  /* 0x00000004080f7981 */ /* 0x000ee2000c1e1900 */
[----:B--2---:R-:W-:-:S04]  /*0960*/  IMAD.WIDE R10, R13, 0x4, R10 ;  /* 0x000000040d0a7825 */ /* 0x004fc800078e020a */
[----:B---3--:R-:W-:Y:S01]  /*0970*/  FADD R21, R12, R15 ;  /* 0x0000000f0c157221 */ /* 0x008fe20000000000 */
[----:B------:R-:W-:-:S04]  /*0980*/  IMAD.WIDE R12, R2, 0x4, R6 ;  /* 0x00000004020c7825 */ /* 0x000fc800078e0206 */
[C---:B------:R-:W-:Y:S01]  /*0990*/  IMAD.WIDE R14, R2.reuse, 0x4, R8 ;  /* 0x00000004020e7825 */ /* 0x040fe200078e0208 */
        /* <DEDUP_REMOVED lines=11> */
[----:B0-----:R-:W-:-:S04]  /*0a50*/  IMAD.WIDE R10, R2, 0x4, R6 ;  /* 0x00000004020a7825 */ /* 0x001fc800078e0206 */
[----:B------:R-:W-:-:S04]  /*0a60*/  IMAD.WIDE R12, R2, 0x4, R8 ;  /* 0x00000004020c7825 */ /* 0x000fc800078e0208 */
        /* <DEDUP_REMOVED lines=10> */
[----:B-1----:R-:W3:Y:S01]  /*0b10*/  LDG.E R23, desc[UR4][R8.64] ;  /* 0x0000000408177981 */ /* 0x002ee2000c1e1900 */
        /* <DEDUP_REMOVED lines=19> */
[----:B------:R-:W0:Y:S04]  /*0c50*/  LDG.E R10, desc[UR4][R10.64] ;  /* 0x000000040a0a7981 */ /* 0x000e28000c1e1900 */
[----:B------:R-:W0:Y:S01]  /*0c60*/  LDG.E R13, desc[UR4][R12.64] ;  /* 0x000000040c0d7981 */ /* 0x000e22000c1e1900 */
[----:B-1----:R-:W-:Y:S01]  /*0c70*/  IMAD.WIDE R16, R2, 0x4, R14 ;  /* 0x0000000402107825 */ /* 0x002fe200078e020e */
[----:B------:R-:W-:-:S03]  /*0c80*/  IADD3 R0, PT, PT, R0, 0x8, RZ ;  /* 0x0000000800007810 */ /* 0x000fc60007ffe0ff */
[----:B0-----:R-:W-:-:S05]  /*0c90*/  FADD R19, R10, R13 ;  /* 0x0000000d0a137221 */ /* 0x001fca0000000000 */
[----:B------:R2:W-:Y:S02]  /*0ca0*/  STG.E desc[UR4][R16.64], R19 ;  /* 0x0000001310007986 */ /* 0x0005e4000c101904 */
.L_x_2:
[----:B------:R-:W-:Y:S05]  /*0cb0*/  @!P1 EXIT ;  /* 0x000000000000994d */ /* 0x000fea0003800000 */
[----:B------:R-:W-:Y:S02]  /*0cc0*/  ISETP.GE.U32.AND P0, PT, R4, 0x4, PT ;  /* 0x000000040400780c */ /* 0x000fe40003f06070 */
[----:B------:R-:W-:-:S04]  /*0cd0*/  LOP3.LUT R3, R3, 0x3, RZ, 0xc0, !PT ;  /* 0x0000000303037812 */ /* 0x000fc800078ec0ff */
[----:B------:R-:W-:-:S07]  /*0ce0*/  ISETP.NE.AND P1, PT, R3, RZ, PT ;  /* 0x000000ff0300720c */ /* 0x000fce0003f25270 */
[----:B------:R-:W-:Y:S06]  /*0cf0*/  @!P0 BRA `(.L_x_3) ;  /* 0x0000000000848947 */ /* 0x000fec0003800000 */
[----:B------:R-:W0:Y:S01]  /*0d00*/  LDC.64 R6, c[0x0][0x380] ;  /* 0x0000e000ff067b82 */ /* 0x000e220000000a00 */
[----:B--2---:R-:W-:-:S07]  /*0d10*/  IMAD R15, R0, R2, R5 ;  /* 0x00000002000f7224 */ /* 0x004fce00078e0205 */
[----:B------:R-:W1:Y:S08]  /*0d20*/  LDC.64 R8, c[0x0][0x388] ;  /* 0x0000e200ff087b82 */ /* 0x000e700000000a00 */
[----:B------:R-:W2:Y:S01]  /*0d30*/  LDC.64 R10, c[0x0][0x390] ;  /* 0x0000e400ff0a7b82 */ /* 0x000ea20000000a00 */
[----:B0-----:R-:W-:-:S05]  /*0d40*/  IMAD.WIDE R6, R15, 0x4, R6 ;  /* 0x000000040f067825 */ /* 0x001fca00078e0206 */
[----:B------:R-:W3:Y:S01]  /*0d50*/  LDG.E R4, desc[UR4][R6.64] ;  /* 0x0000000406047981 */ /* 0x000ee2000c1e1900 */
[----:B-1----:R-:W-:-:S05]  /*0d60*/  IMAD.WIDE R8, R15, 0x4, R8 ;  /* 0x000000040f087825 */ /* 0x002fca00078e0208 */
[----:B------:R-:W3:Y:S01]  /*0d70*/  LDG.E R13, desc[UR4][R8.64] ;  /* 0x00000004080d7981 */ /* 0x000ee2000c1e1900 */
[----:B--2---:R-:W-:-:S04]  /*0d80*/  IMAD.WIDE R10, R15, 0x4, R10 ;  /* 0x000000040f0a7825 */ /* 0x004fc800078e020a */
[----:B------:R-:W-:-:S04]  /*0d90*/  IMAD.WIDE R14, R2, 0x4, R8 ;  /* 0x00000004020e7825 */ /* 0x000fc800078e0208 */
[----:B---3--:R-:W-:Y:S01]  /*0da0*/  FADD R21, R4, R13 ;  /* 0x0000000d04157221 */ /* 0x008fe20000000000 */
        /* <DEDUP_REMOVED lines=16> */
[----:B------:R-:W1:Y:S04]  /*0eb0*/  LDG.E R10, desc[UR4][R10.64] ;  /* 0x000000040a0a7981 */ /* 0x000e68000c1e1900 */
[----:B------:R-:W1:Y:S01]  /*0ec0*/  LDG.E R13, desc[UR4][R12.64] ;  /* 0x000000040c0d7981 */ /* 0x000e62000c1e1900 */
[----:B------:R-:W-:Y:S01]  /*0ed0*/  IMAD.WIDE R14, R2, 0x4, R18 ;  /* 0x00000004020e7825 */ /* 0x000fe200078e0212 */
[----:B------:R-:W-:-:S03]  /*0ee0*/  IADD3 R0, PT, PT, R0, 0x4, RZ ;  /* 0x0000000400007810 */ /* 0x000fc60007ffe0ff */
[----:B-1----:R-:W-:-:S05]  /*0ef0*/  FADD R17, R10, R13 ;  /* 0x0000000d0a117221 */ /* 0x002fca0000000000 */
[----:B------:R0:W-:Y:S02]  /*0f00*/  STG.E desc[UR4][R14.64], R17 ;  /* 0x000000110e007986 */ /* 0x0001e4000c101904 */
.L_x_3:
[----:B------:R-:W-:Y:S05]  /*0f10*/  @!P1 EXIT ;  /* 0x000000000000994d */ /* 0x000fea0003800000 */
[----:B------:R-:W1:Y:S01]  /*0f20*/  LDC.64 R6, c[0x0][0x390] ;  /* 0x0000e400ff067b82 */ /* 0x000e620000000a00 */
[----:B0-23--:R-:W-:Y:S01]  /*0f30*/  IMAD R17, R0, R2, R5 ;  /* 0x0000000200117224 */ /* 0x00dfe200078e0205 */
[----:B------:R-:W-:-:S06]  /*0f40*/  IADD3 R3, PT, PT, -R3, RZ, RZ ;  /* 0x000000ff03037210 */ /* 0x000fcc0007ffe1ff */
[----:B------:R-:W0:Y:S08]  /*0f50*/  LDC.64 R8, c[0x0][0x380] ;  /* 0x0000e000ff087b82 */ /* 0x000e300000000a00 */
[----:B------:R-:W2:Y:S02]  /*0f60*/  LDC.64 R10, c[0x0][0x388] ;  /* 0x0000e200ff0a7b82 */ /* 0x000ea40000000a00 */
.L_x_4:
[----:B0-----:R-:W-:-:S04]  /*0f70*/  IMAD.WIDE R4, R17, 0x4, R8 ;  /* 0x0000000411047825 */ /* 0x001fc800078e0208 */
[----:B--2---:R-:W-:Y:S02]  /*0f80*/  IMAD.WIDE R12, R17, 0x4, R10 ;  /* 0x00000004110c7825 */ /* 0x004fe400078e020a */
[----:B------:R-:W2:Y:S04]  /*0f90*/  LDG.E R4, desc[UR4][R4.64] ;  /* 0x0000000404047981 */ /* 0x000ea8000c1e1900 */
[----:B------:R-:W2:Y:S01]  /*0fa0*/  LDG.E R13, desc[UR4][R12.64] ;  /* 0x000000040c0d7981 */ /* 0x000ea2000c1e1900 */
[----:B------:R-:W-:Y:S01]  /*0fb0*/  IADD3 R3, PT, PT, R3, 0x1, RZ ;  /* 0x0000000103037810 */ /* 0x000fe20007ffe0ff */
[C---:B-1-3--:R-:W-:Y:S01]  /*0fc0*/  IMAD.WIDE R14, R17.reuse, 0x4, R6 ;  /* 0x00000004110e7825 */ /* 0x04afe200078e0206 */
[----:B------:R-:W-:Y:S02]  /*0fd0*/  IADD3 R17, PT, PT, R17, R2, RZ ;  /* 0x0000000211117210 */ /* 0x000fe40007ffe0ff */
[----:B------:R-:W-:Y:S01]  /*0fe0*/  ISETP.NE.AND P0, PT, R3, RZ, PT ;  /* 0x000000ff0300720c */ /* 0x000fe20003f05270 */
[----:B--2---:R-:W-:-:S05]  /*0ff0*/  FADD R19, R4, R13 ;  /* 0x0000000d04137221 */ /* 0x004fca0000000000 */
[----:B------:R3:W-:Y:S07]  /*1000*/  STG.E desc[UR4][R14.64], R19 ;  /* 0x000000130e007986 */ /* 0x0007ee000c101904 */
[----:B------:R-:W-:Y:S05]  /*1010*/  @P0 BRA `(.L_x_4) ;  /* 0xfffffffc00d40947 */ /* 0x000fea000383ffff */
[----:B------:R-:W-:Y:S05]  /*1020*/  EXIT ;  /* 0x000000000000794d */ /* 0x000fea0003800000 */
.L_x_5:
[----:B------:R-:W-:-:S00]  /*1030*/  BRA `(.L_x_5) ;  /* 0xfffffffc00fc7947 */ /* 0x000fc0000383ffff */
[----:B------:R-:W-:-:S00]  /*1040*/  NOP ;  /* 0x0000000000007918 */ /* 0x000fc00000000000 */
        /* <DEDUP_REMOVED lines=11> */
.L_x_6:


//--------------------- .nv.shared.reserved.0     --------------------------
	.section	.nv.shared.reserved.0,"aw",@nobits
	.weak		__nv_reservedSMEM_offset_0_alias
	.size		__nv_reservedSMEM_offset_0_alias, 0, 64
	.other		__nv_reservedSMEM_offset_0_alias,@"STO_CUDA_RESERVED_SHARED STV_DEFAULT"
__nv_reservedSMEM_offset_0_alias:
	.zero		0
	.zero		64


//--------------------- .nv.constant0._Z9sumMatrixPfS_S_ii --------------------------
	.section	.nv.constant0._Z9sumMatrixPfS_S_ii,"a",@progbits
	.sectionflags	@""
	.align	4
.nv.constant0._Z9sumMatrixPfS_S_ii:
	.zero		928


//--------------------- SYMBOLS --------------------------

	.type		.nv.reservedSmem.offset0,@object
	.size		.nv.reservedSmem.offset0,0x4
